//
// Generated by NVIDIA NVVM Compiler
//
// Compiler Build ID: CL-36424714
// Cuda compilation tools, release 13.0, V13.0.88
// Based on NVVM 20.0.0
//

.version 9.0
.target sm_100
.address_size 64

	// .globl	_Z8mykernelPfS_iii
// _ZZ8mykernelPfS_iiiE4sums has been demoted

.visible .entry _Z8mykernelPfS_iii(
	.param .u64 .ptr .align 1 _Z8mykernelPfS_iii_param_0,
	.param .u64 .ptr .align 1 _Z8mykernelPfS_iii_param_1,
	.param .u32 _Z8mykernelPfS_iii_param_2,
	.param .u32 _Z8mykernelPfS_iii_param_3,
	.param .u32 _Z8mykernelPfS_iii_param_4
)
{
	.reg .pred 	%p<15>;
	.reg .b32 	%r<72>;
	.reg .b32 	%f<6>;
	.reg .b64 	%rd<11>;
	// demoted variable
	.shared .align 4 .b8 _ZZ8mykernelPfS_iiiE4sums[1024];
	ld.param.u64 	%rd3, [_Z8mykernelPfS_iii_param_0];
	ld.param.u64 	%rd2, [_Z8mykernelPfS_iii_param_1];
	ld.param.u32 	%r27, [_Z8mykernelPfS_iii_param_2];
	ld.param.u32 	%r28, [_Z8mykernelPfS_iii_param_3];
	ld.param.u32 	%r29, [_Z8mykernelPfS_iii_param_4];
	cvta.to.global.u64 	%rd4, %rd3;
	mov.u32 	%r30, %tid.x;
	mov.u32 	%r31, %ctaid.x;
	mov.u32 	%r1, %ntid.x;
	mad.lo.s32 	%r2, %r31, %r1, %r30;
	mov.u32 	%r3, %tid.y;
	mov.u32 	%r32, %ctaid.y;
	mov.u32 	%r4, %ntid.y;
	mad.lo.s32 	%r5, %r32, %r4, %r3;
	setp.ne.s32 	%p1, %r3, 0;
	mad.lo.s32 	%r33, %r28, %r5, %r29;
	mul.wide.s32 	%rd5, %r33, 4;
	add.s64 	%rd1, %rd4, %rd5;
	@%p1 bra 	$L__BB0_16;
	mov.b32 	%r66, 0;
	st.global.u32 	[%rd1], %r66;
	and.b32  	%r6, %r1, 15;
	add.s32 	%r7, %r6, -1;
	and.b32  	%r8, %r1, 7;
	add.s32 	%r9, %r8, -1;
	and.b32  	%r10, %r1, 2032;
	and.b32  	%r11, %r1, 3;
	and.b32  	%r35, %r1, -16;
	neg.s32 	%r12, %r35;
$L__BB0_2:
	setp.lt.u32 	%p2, %r1, 16;
	mov.b32 	%r70, 0;
	@%p2 bra 	$L__BB0_5;
	shl.b32 	%r37, %r66, 6;
	mov.u32 	%r38, _ZZ8mykernelPfS_iiiE4sums;
	add.s32 	%r39, %r38, %r37;
	add.s32 	%r67, %r39, 32;
	mov.u32 	%r68, %r12;
$L__BB0_4:
	.pragma "nounroll";
	mov.b32 	%r40, 0;
	st.shared.u32 	[%r67+-32], %r40;
	st.shared.u32 	[%r67+-28], %r40;
	st.shared.u32 	[%r67+-24], %r40;
	st.shared.u32 	[%r67+-20], %r40;
	st.shared.u32 	[%r67+-16], %r40;
	st.shared.u32 	[%r67+-12], %r40;
	st.shared.u32 	[%r67+-8], %r40;
	st.shared.u32 	[%r67+-4], %r40;
	st.shared.u32 	[%r67], %r40;
	st.shared.u32 	[%r67+4], %r40;
	st.shared.u32 	[%r67+8], %r40;
	st.shared.u32 	[%r67+12], %r40;
	st.shared.u32 	[%r67+16], %r40;
	st.shared.u32 	[%r67+20], %r40;
	st.shared.u32 	[%r67+24], %r40;
	st.shared.u32 	[%r67+28], %r40;
	add.s32 	%r68, %r68, 16;
	add.s32 	%r67, %r67, 64;
	setp.ne.s32 	%p3, %r68, 0;
	mov.u32 	%r70, %r10;
	@%p3 bra 	$L__BB0_4;
$L__BB0_5:
	setp.eq.s32 	%p4, %r6, 0;
	@%p4 bra 	$L__BB0_15;
	shl.b32 	%r41, %r66, 6;
	mov.u32 	%r42, _ZZ8mykernelPfS_iiiE4sums;
	add.s32 	%r20, %r42, %r41;
	setp.lt.u32 	%p5, %r7, 7;
	@%p5 bra 	$L__BB0_8;
	shl.b32 	%r43, %r70, 2;
	add.s32 	%r44, %r20, %r43;
	mov.b32 	%r45, 0;
	st.shared.u32 	[%r44], %r45;
	st.shared.u32 	[%r44+4], %r45;
	st.shared.u32 	[%r44+8], %r45;
	st.shared.u32 	[%r44+12], %r45;
	st.shared.u32 	[%r44+16], %r45;
	st.shared.u32 	[%r44+20], %r45;
	st.shared.u32 	[%r44+24], %r45;
	st.shared.u32 	[%r44+28], %r45;
	add.s32 	%r70, %r70, 8;
$L__BB0_8:
	setp.eq.s32 	%p6, %r8, 0;
	@%p6 bra 	$L__BB0_15;
	setp.lt.u32 	%p7, %r9, 3;
	@%p7 bra 	$L__BB0_11;
	shl.b32 	%r46, %r70, 2;
	add.s32 	%r47, %r20, %r46;
	mov.b32 	%r48, 0;
	st.shared.u32 	[%r47], %r48;
	st.shared.u32 	[%r47+4], %r48;
	st.shared.u32 	[%r47+8], %r48;
	st.shared.u32 	[%r47+12], %r48;
	add.s32 	%r70, %r70, 4;
$L__BB0_11:
	setp.eq.s32 	%p8, %r11, 0;
	@%p8 bra 	$L__BB0_15;
	setp.eq.s32 	%p9, %r11, 1;
	shl.b32 	%r49, %r70, 2;
	add.s32 	%r25, %r20, %r49;
	mov.b32 	%r50, 0;
	st.shared.u32 	[%r25], %r50;
	@%p9 bra 	$L__BB0_15;
	setp.eq.s32 	%p10, %r11, 2;
	mov.b32 	%r51, 0;
	st.shared.u32 	[%r25+4], %r51;
	@%p10 bra 	$L__BB0_15;
	mov.b32 	%r52, 0;
	st.shared.u32 	[%r25+8], %r52;
$L__BB0_15:
	add.s32 	%r66, %r66, 1;
	setp.ne.s32 	%p11, %r66, %r4;
	@%p11 bra 	$L__BB0_2;
$L__BB0_16:
	setp.lt.u32 	%p12, %r3, %r4;
	@%p12 bra 	$L__BB0_18;
	shl.b32 	%r53, %r5, 6;
	mov.u32 	%r54, _ZZ8mykernelPfS_iiiE4sums;
	add.s32 	%r55, %r54, %r53;
	shl.b32 	%r56, %r2, 2;
	add.s32 	%r57, %r55, %r56;
	ld.shared.f32 	%f1, [%r57];
	st.global.f32 	[%rd1], %f1;
	bra.uni 	$L__BB0_22;
$L__BB0_18:
	setp.ge.s32 	%p13, %r5, %r28;
	@%p13 bra 	$L__BB0_22;
	setp.le.s32 	%p14, %r5, %r29;
	@%p14 bra 	$L__BB0_21;
	mov.b32 	%r65, 0;
	st.global.u32 	[%rd1], %r65;
	bra.uni 	$L__BB0_22;
$L__BB0_21:
	cvta.to.global.u64 	%rd6, %rd2;
	shl.b32 	%r58, %r5, 6;
	mov.u32 	%r59, _ZZ8mykernelPfS_iiiE4sums;
	add.s32 	%r60, %r59, %r58;
	shl.b32 	%r61, %r2, 2;
	add.s32 	%r62, %r60, %r61;
	ld.shared.f32 	%f2, [%r62];
	mad.lo.s32 	%r63, %r27, %r5, %r2;
	mul.wide.s32 	%rd7, %r63, 4;
	add.s64 	%rd8, %rd6, %rd7;
	ld.global.f32 	%f3, [%rd8];
	mad.lo.s32 	%r64, %r29, %r27, %r2;
	mul.wide.s32 	%rd9, %r64, 4;
	add.s64 	%rd10, %rd6, %rd9;
	ld.global.f32 	%f4, [%rd10];
	fma.rn.f32 	%f5, %f3, %f4, %f2;
	st.shared.f32 	[%r62], %f5;
$L__BB0_22:
	ret;

}


// ===== COMPILED SASS (sm_100) =====

	.target	sm_100

	.elftype	@"ET_EXEC"


//--------------------- .note.nv.tkinfo           --------------------------
	.section	.note.nv.tkinfo,"",@"SHT_NOTE"
	.sectionflags	@"SHF_NOTE_NV_TKINFO"
	.tkinfo
        /*0018*/ 	.word	0x00000002
        /*0030*/ 	.string	""
        /*0030*/ 	.string	"ptxas"
        /*0030*/ 	.string	"Cuda compilation tools, release 13.0, V13.0.88"
        /*0030*/ 	.string	"Build cuda_13.0.r13.0/compiler.36424714_0"
        /*0030*/ 	.string	"-arch sm_100 -m 64 "



//--------------------- .note.nv.cuinfo           --------------------------
	.section	.note.nv.cuinfo,"",@"SHT_NOTE"
	.sectionflags	@"SHF_NOTE_NV_CUINFO"
        /*0018*/ 	.short	0x0002
        /*001a*/ 	.short	0x0064
        /*001c*/ 	.short	0x0082
	.zero		2


//--------------------- .nv.info                  --------------------------
	.section	.nv.info,"",@"SHT_CUDA_INFO"
	.align	4


	//----- nvinfo : EIATTR_REGCOUNT
	.align		4
        /*0000*/ 	.byte	0x04, 0x2f
        /*0002*/ 	.short	(.L_1 - .L_0)
	.align		4
.L_0:
        /*0004*/ 	.word	index@(_Z8mykernelPfS_iii)
        /*0008*/ 	.word	0x00000013


	//----- nvinfo : EIATTR_FRAME_SIZE
	.align		4
.L_1:
        /*000c*/ 	.byte	0x04, 0x11
        /*000e*/ 	.short	(.L_3 - .L_2)
	.align		4
.L_2:
        /*0010*/ 	.word	index@(_Z8mykernelPfS_iii)
        /*0014*/ 	.word	0x00000000


	//----- nvinfo : EIATTR_MIN_STACK_SIZE
	.align		4
.L_3:
        /*0018*/ 	.byte	0x04, 0x12
        /*001a*/ 	.short	(.L_5 - .L_4)
	.align		4
.L_4:
        /*001c*/ 	.word	index@(_Z8mykernelPfS_iii)
        /*0020*/ 	.word	0x00000000
.L_5:


//--------------------- .nv.compat                --------------------------
	.section	.nv.compat,"",@"SHT_CUDA_COMPAT_INFO"
	.align	4
        /*0000*/ 	.byte	0x02, 0x09, 0x00, 0x00, 0x02, 0x02, 0x01, 0x00, 0x02, 0x05, 0x05, 0x00, 0x03, 0x07, 0x01, 0x01
        /*0010*/ 	.byte	0x02, 0x03, 0x00, 0x00, 0x02, 0x06, 0x01, 0x00, 0x04, 0x0b, 0x08, 0x00, 0x09, 0x00, 0x00, 0x00
        /*0020*/ 	.byte	0x00, 0x00, 0x00, 0x00


//--------------------- .nv.info._Z8mykernelPfS_iii --------------------------
	.section	.nv.info._Z8mykernelPfS_iii,"",@"SHT_CUDA_INFO"
	.sectionflags	@""
	.align	4


	//----- nvinfo : EIATTR_CUDA_API_VERSION
	.align		4
        /*0000*/ 	.byte	0x04, 0x37
        /*0002*/ 	.short	(.L_7 - .L_6)
.L_6:
        /*0004*/ 	.word	0x00000082


	//----- nvinfo : EIATTR_KPARAM_INFO
	.align		4
.L_7:
        /*0008*/ 	.byte	0x04, 0x17
        /*000a*/ 	.short	(.L_9 - .L_8)
.L_8:
        /*000c*/ 	.word	0x00000000
        /*0010*/ 	.short	0x0004
        /*0012*/ 	.short	0x0018
        /*0014*/ 	.byte	0x00, 0xf0, 0x11, 0x00


	//----- nvinfo : EIATTR_KPARAM_INFO
	.align		4
.L_9:
        /*0018*/ 	.byte	0x04, 0x17
        /*001a*/ 	.short	(.L_11 - .L_10)
.L_10:
        /*001c*/ 	.word	0x00000000
        /*0020*/ 	.short	0x0003
        /*0022*/ 	.short	0x0014
        /*0024*/ 	.byte	0x00, 0xf0, 0x11, 0x00


	//----- nvinfo : EIATTR_KPARAM_INFO
	.align		4
.L_11:
        /*0028*/ 	.byte	0x04, 0x17
        /*002a*/ 	.short	(.L_13 - .L_12)
.L_12:
        /*002c*/ 	.word	0x00000000
        /*0030*/ 	.short	0x0002
        /*0032*/ 	.short	0x0010
        /*0034*/ 	.byte	0x00, 0xf0, 0x11, 0x00


	//----- nvinfo : EIATTR_KPARAM_INFO
	.align		4
.L_13:
        /*0038*/ 	.byte	0x04, 0x17
        /*003a*/ 	.short	(.L_15 - .L_14)
.L_14:
        /*003c*/ 	.word	0x00000000
        /*0040*/ 	.short	0x0001
        /*0042*/ 	.short	0x0008
        /*0044*/ 	.byte	0x00, 0xf5, 0x21, 0x00


	//----- nvinfo : EIATTR_KPARAM_INFO
	.align		4
.L_15:
        /*0048*/ 	.byte	0x04, 0x17
        /*004a*/ 	.short	(.L_17 - .L_16)
.L_16:
        /*004c*/ 	.word	0x00000000
        /*0050*/ 	.short	0x0000
        /*0052*/ 	.short	0x0000
        /*0054*/ 	.byte	0x00, 0xf5, 0x21, 0x00


	//----- nvinfo : EIATTR_SPARSE_MMA_MASK
	.align		4
.L_17:
        /*0058*/ 	.byte	0x03, 0x50
        /*005a*/ 	.short	0x0000


	//----- nvinfo : EIATTR_MAXREG_COUNT
	.align		4
        /*005c*/ 	.byte	0x03, 0x1b
        /*005e*/ 	.short	0x00ff


	//----- nvinfo : EIATTR_MERCURY_ISA_VERSION
	.align		4
        /*0060*/ 	.byte	0x03, 0x5f
        /*0062*/ 	.short	0x0101


	//----- nvinfo : EIATTR_VRC_CTA_INIT_COUNT
	.align		4
        /*0064*/ 	.byte	0x02, 0x4a
	.zero		1
	.zero		1


	//----- nvinfo : EIATTR_EXIT_INSTR_OFFSETS
	.align		4
        /*0068*/ 	.byte	0x04, 0x1c
        /*006a*/ 	.short	(.L_19 - .L_18)


	//   ....[0]....
.L_18:
        /*006c*/ 	.word	0x00000540


	//   ....[1]....
        /*0070*/ 	.word	0x00000570


	//   ....[2]....
        /*0074*/ 	.word	0x000005b0


	//   ....[3]....
        /*0078*/ 	.word	0x000006c0


	//----- nvinfo : EIATTR_CRS_STACK_SIZE
	.align		4
.L_19:
        /*007c*/ 	.byte	0x04, 0x1e
        /*007e*/ 	.short	(.L_21 - .L_20)
.L_20:
        /*0080*/ 	.word	0x00000000


	//----- nvinfo : EIATTR_CBANK_PARAM_SIZE
	.align		4
.L_21:
        /*0084*/ 	.byte	0x03, 0x19
        /*0086*/ 	.short	0x001c


	//----- nvinfo : EIATTR_PARAM_CBANK
	.align		4
        /*0088*/ 	.byte	0x04, 0x0a
        /*008a*/ 	.short	(.L_23 - .L_22)
	.align		4
.L_22:
        /*008c*/ 	.word	index@(.nv.constant0._Z8mykernelPfS_iii)
        /*0090*/ 	.short	0x0380
        /*0092*/ 	.short	0x001c


	//----- nvinfo : EIATTR_SW_WAR
	.align		4
.L_23:
        /*0094*/ 	.byte	0x04, 0x36
        /*0096*/ 	.short	(.L_25 - .L_24)
.L_24:
        /*0098*/ 	.word	0x00000008
.L_25:


//--------------------- .nv.callgraph             --------------------------
	.section	.nv.callgraph,"",@"SHT_CUDA_CALLGRAPH"
	.align	4
	.sectionentsize	8
	.align		4
        /*0000*/ 	.word	0x00000000
	.align		4
        /*0004*/ 	.word	0xffffffff
	.align		4
        /*0008*/ 	.word	0x00000000
	.align		4
        /*000c*/ 	.word	0xfffffffe
	.align		4
        /*0010*/ 	.word	0x00000000
	.align		4
        /*0014*/ 	.word	0xfffffffd
	.align		4
        /*0018*/ 	.word	0x00000000
	.align		4
        /*001c*/ 	.word	0xfffffffc


//--------------------- .text._Z8mykernelPfS_iii  --------------------------
	.section	.text._Z8mykernelPfS_iii,"ax",@progbits
	.align	128
        .global         _Z8mykernelPfS_iii
        .type           _Z8mykernelPfS_iii,@function
        .size           _Z8mykernelPfS_iii,(.L_x_7 - _Z8mykernelPfS_iii)
        .other          _Z8mykernelPfS_iii,@"STO_CUDA_ENTRY STV_DEFAULT"
_Z8mykernelPfS_iii:
.text._Z8mykernelPfS_iii:
[----:B------:R-:W-:Y:S01]  /*0000*/  LDC R1, c[0x0][0x37c] ;  /* 0x0000df00ff017b82 */ /* 0x000fe20000000800 */
[----:B------:R-:W0:Y:S07]  /*0010*/  S2R R7, SR_TID.Y ;  /* 0x0000000000077919 */ /* 0x000e2e0000002200 */
[----:B------:R-:W1:Y:S01]  /*0020*/  LDC R6, c[0x0][0x360] ;  /* 0x0000d800ff067b82 */ /* 0x000e620000000800 */
[----:B------:R-:W2:Y:S01]  /*0030*/  LDCU UR8, c[0x0][0x394] ;  /* 0x00007280ff0877ac */ /* 0x000ea20008000800 */
[----:B------:R-:W-:Y:S01]  /*0040*/  BSSY.RECONVERGENT B0, `(.L_x_0) ;  /* 0x0000047000007945 */ /* 0x000fe20003800200 */
[----:B------:R-:W1:Y:S01]  /*0050*/  S2R R9, SR_TID.X ;  /* 0x0000000000097919 */ /* 0x000e620000002100 */
[----:B------:R-:W3:Y:S04]  /*0060*/  LDCU.64 UR6, c[0x0][0x358] ;  /* 0x00006b00ff0677ac */ /* 0x000ee80008000a00 */
[----:B------:R-:W4:Y:S08]  /*0070*/  S2UR UR5, SR_CTAID.Y ;  /* 0x00000000000579c3 */ /* 0x000f300000002600 */
[----:B------:R-:W4:Y:S08]  /*0080*/  LDC R4, c[0x0][0x364] ;  /* 0x0000d900ff047b82 */ /* 0x000f300000000800 */
[----:B------:R-:W2:Y:S01]  /*0090*/  LDC R5, c[0x0][0x398] ;  /* 0x0000e600ff057b82 */ /* 0x000ea20000000800 */
[----:B0-----:R-:W-:-:S07]  /*00a0*/  ISETP.NE.AND P0, PT, R7, RZ, PT ;  /* 0x000000ff0700720c */ /* 0x001fce0003f05270 */
[----:B------:R-:W0:Y:S08]  /*00b0*/  LDC.64 R2, c[0x0][0x380] ;  /* 0x0000e000ff027b82 */ /* 0x000e300000000a00 */
[----:B------:R-:W1:Y:S01]  /*00c0*/  S2UR UR4, SR_CTAID.X ;  /* 0x00000000000479c3 */ /* 0x000e620000002500 */
[----:B----4-:R-:W-:-:S04]  /*00d0*/  IMAD R0, R4, UR5, R7 ;  /* 0x0000000504007c24 */ /* 0x010fc8000f8e0207 */
[----:B--2---:R-:W-:-:S04]  /*00e0*/  IMAD R5, R0, UR8, R5 ;  /* 0x0000000800057c24 */ /* 0x004fc8000f8e0205 */
[----:B0-----:R-:W-:-:S04]  /*00f0*/  IMAD.WIDE R2, R5, 0x4, R2 ;  /* 0x0000000405027825 */ /* 0x001fc800078e0202 */
[----:B-1----:R-:W-:Y:S01]  /*0100*/  IMAD R5, R6, UR4, R9 ;  /* 0x0000000406057c24 */ /* 0x002fe2000f8e0209 */
[----:B---3--:R-:W-:Y:S06]  /*0110*/  @P0 BRA `(.L_x_1) ;  /* 0x0000000000e40947 */ /* 0x008fec0003800000 */
[----:B------:R0:W-:Y:S01]  /*0120*/  STG.E desc[UR6][R2.64], RZ ;  /* 0x000000ff02007986 */ /* 0x0001e2000c101906 */
[C---:B------:R-:W-:Y:S01]  /*0130*/  LOP3.LUT R8, R6.reuse, 0xf, RZ, 0xc0, !PT ;  /* 0x0000000f06087812 */ /* 0x040fe200078ec0ff */
[----:B------:R-:W-:Y:S01]  /*0140*/  IMAD.MOV.U32 R13, RZ, RZ, RZ ;  /* 0x000000ffff0d7224 */ /* 0x000fe200078e00ff */
[C---:B------:R-:W-:Y:S02]  /*0150*/  LOP3.LUT R9, R6.reuse, 0x7, RZ, 0xc0, !PT ;  /* 0x0000000706097812 */ /* 0x040fe400078ec0ff */
[----:B------:R-:W-:Y:S01]  /*0160*/  LOP3.LUT R12, R6, 0xfffffff0, RZ, 0xc0, !PT ;  /* 0xfffffff0060c7812 */ /* 0x000fe200078ec0ff */
[----:B------:R-:W-:Y:S02]  /*0170*/  VIADD R10, R8, 0xffffffff ;  /* 0xffffffff080a7836 */ /* 0x000fe40000000000 */
[----:B------:R-:W-:Y:S02]  /*0180*/  VIADD R11, R9, 0xffffffff ;  /* 0xffffffff090b7836 */ /* 0x000fe40000000000 */
[----:B------:R-:W-:Y:S01]  /*0190*/  IMAD.MOV R16, RZ, RZ, -R12 ;  /* 0x000000ffff107224 */ /* 0x000fe200078e0a0c */
[----:B------:R-:W-:-:S02]  /*01a0*/  ISETP.GE.U32.AND P0, PT, R10, 0x7, PT ;  /* 0x000000070a00780c */ /* 0x000fc40003f06070 */
[----:B------:R-:W-:Y:S02]  /*01b0*/  ISETP.GE.U32.AND P1, PT, R11, 0x3, PT ;  /* 0x000000030b00780c */ /* 0x000fe40003f26070 */
[C---:B------:R-:W-:Y:S02]  /*01c0*/  LOP3.LUT R10, R6.reuse, 0x7f0, RZ, 0xc0, !PT ;  /* 0x000007f0060a7812 */ /* 0x040fe400078ec0ff */
[----:B0-----:R-:W-:-:S09]  /*01d0*/  LOP3.LUT R11, R6, 0x3, RZ, 0xc0, !PT ;  /* 0x00000003060b7812 */ /* 0x001fd200078ec0ff */
.L_x_5:
[----:B------:R-:W-:Y:S01]  /*01e0*/  ISETP.GE.U32.AND P2, PT, R6, 0x10, PT ;  /* 0x000000100600780c */ /* 0x000fe20003f46070 */
[----:B-1----:R-:W-:-:S12]  /*01f0*/  IMAD.MOV.U32 R12, RZ, RZ, RZ ;  /* 0x000000ffff0c7224 */ /* 0x002fd800078e00ff */
[----:B0-----:R-:W-:Y:S05]  /*0200*/  @!P2 BRA `(.L_x_2) ;  /* 0x00000000003ca947 */ /* 0x001fea0003800000 */
[----:B------:R-:W0:Y:S01]  /*0210*/  S2R R15, SR_CgaCtaId ;  /* 0x00000000000f7919 */ /* 0x000e220000008800 */
[----:B------:R-:W-:Y:S01]  /*0220*/  MOV R12, 0x400 ;  /* 0x00000400000c7802 */ /* 0x000fe20000000f00 */
[----:B------:R-:W-:-:S03]  /*0230*/  IMAD.MOV.U32 R14, RZ, RZ, R16 ;  /* 0x000000ffff0e7224 */ /* 0x000fc600078e0010 */
[----:B0-----:R-:W-:-:S05]  /*0240*/  LEA R12, R15, R12, 0x18 ;  /* 0x0000000c0f0c7211 */ /* 0x001fca00078ec0ff */
[----:B------:R-:W-:-:S05]  /*0250*/  IMAD R12, R13, 0x40, R12 ;  /* 0x000000400d0c7824 */ /* 0x000fca00078e020c */
[----:B------:R-:W-:-:S07]  /*0260*/  IADD3 R12, PT, PT, R12, 0x20, RZ ;  /* 0x000000200c0c7810 */ /* 0x000fce0007ffe0ff */
.L_x_3:
[----:B------:R-:W-:Y:S01]  /*0270*/  VIADD R14, R14, 0x10 ;  /* 0x000000100e0e7836 */ /* 0x000fe20000000000 */
[----:B------:R-:W-:Y:S04]  /*0280*/  STS.128 [R12+-0x20], RZ ;  /* 0xffffe0ff0c007388 */ /* 0x000fe80000000c00 */
[----:B------:R-:W-:Y:S01]  /*0290*/  ISETP.NE.AND P2, PT, R14, RZ, PT ;  /* 0x000000ff0e00720c */ /* 0x000fe20003f45270 */
[----:B------:R-:W-:Y:S04]  /*02a0*/  STS.128 [R12+-0x10], RZ ;  /* 0xfffff0ff0c007388 */ /* 0x000fe80000000c00 */
[----:B------:R-:W-:Y:S04]  /*02b0*/  STS.128 [R12], RZ ;  /* 0x000000ff0c007388 */ /* 0x000fe80000000c00 */
[----:B------:R0:W-:Y:S02]  /*02c0*/  STS.128 [R12+0x10], RZ ;  /* 0x000010ff0c007388 */ /* 0x0001e40000000c00 */
[----:B0-----:R-:W-:-:S02]  /*02d0*/  VIADD R12, R12, 0x40 ;  /* 0x000000400c0c7836 */ /* 0x001fc40000000000 */
[----:B------:R-:W-:Y:S05]  /*02e0*/  @P2 BRA `(.L_x_3) ;  /* 0xfffffffc00e02947 */ /* 0x000fea000383ffff */
[----:B------:R-:W-:-:S07]  /*02f0*/  IMAD.MOV.U32 R12, RZ, RZ, R10 ;  /* 0x000000ffff0c7224 */ /* 0x000fce00078e000a */
.L_x_2:
[----:B------:R-:W-:-:S13]  /*0300*/  ISETP.NE.AND P2, PT, R8, RZ, PT ;  /* 0x000000ff0800720c */ /* 0x000fda0003f45270 */
[----:B------:R-:W-:Y:S05]  /*0310*/  @!P2 BRA `(.L_x_4) ;  /* 0x000000000058a947 */ /* 0x000fea0003800000 */
[----:B------:R-:W0:Y:S01]  /*0320*/  S2R R15, SR_CgaCtaId ;  /* 0x00000000000f7919 */ /* 0x000e220000008800 */
[----:B------:R-:W-:Y:S02]  /*0330*/  MOV R14, 0x400 ;  /* 0x00000400000e7802 */ /* 0x000fe40000000f00 */
[----:B------:R-:W-:Y:S02]  /*0340*/  ISETP.NE.AND P2, PT, R9, RZ, PT ;  /* 0x000000ff0900720c */ /* 0x000fe40003f45270 */
[----:B0-----:R-:W-:-:S05]  /*0350*/  LEA R14, R15, R14, 0x18 ;  /* 0x0000000e0f0e7211 */ /* 0x001fca00078ec0ff */
[----:B------:R-:W-:-:S05]  /*0360*/  IMAD R15, R13, 0x40, R14 ;  /* 0x000000400d0f7824 */ /* 0x000fca00078e020e */
[C---:B------:R-:W-:Y:S01]  /*0370*/  @P0 LEA R14, R12.reuse, R15, 0x2 ;  /* 0x0000000f0c0e0211 */ /* 0x040fe200078e10ff */
[----:B------:R-:W-:-:S04]  /*0380*/  @P0 VIADD R12, R12, 0x8 ;  /* 0x000000080c0c0836 */ /* 0x000fc80000000000 */
[----:B------:R0:W-:Y:S04]  /*0390*/  @P0 STS.128 [R14], RZ ;  /* 0x000000ff0e000388 */ /* 0x0001e80000000c00 */
[----:B------:R0:W-:Y:S01]  /*03a0*/  @P0 STS.128 [R14+0x10], RZ ;  /* 0x000010ff0e000388 */ /* 0x0001e20000000c00 */
[----:B------:R-:W-:Y:S05]  /*03b0*/  @!P2 BRA `(.L_x_4) ;  /* 0x000000000030a947 */ /* 0x000fea0003800000 */
[C---:B0-----:R-:W-:Y:S01]  /*03c0*/  @P1 IMAD R14, R12.reuse, 0x4, R15 ;  /* 0x000000040c0e1824 */ /* 0x041fe200078e020f */
[----:B------:R-:W-:Y:S01]  /*03d0*/  ISETP.NE.AND P2, PT, R11, RZ, PT ;  /* 0x000000ff0b00720c */ /* 0x000fe20003f45270 */
[----:B------:R-:W-:-:S03]  /*03e0*/  @P1 VIADD R12, R12, 0x4 ;  /* 0x000000040c0c1836 */ /* 0x000fc60000000000 */
[----:B------:R1:W-:Y:S09]  /*03f0*/  @P1 STS.128 [R14], RZ ;  /* 0x000000ff0e001388 */ /* 0x0003f20000000c00 */
[----:B-1----:R-:W-:Y:S05]  /*0400*/  @!P2 BRA `(.L_x_4) ;  /* 0x00000000001ca947 */ /* 0x002fea0003800000 */
[----:B------:R-:W-:Y:S01]  /*0410*/  IMAD R12, R12, 0x4, R15 ;  /* 0x000000040c0c7824 */ /* 0x000fe200078e020f */
[----:B------:R-:W-:-:S04]  /*0420*/  ISETP.NE.AND P2, PT, R11, 0x1, PT ;  /* 0x000000010b00780c */ /* 0x000fc80003f45270 */
[----:B------:R1:W-:Y:S09]  /*0430*/  STS [R12], RZ ;  /* 0x000000ff0c007388 */ /* 0x0003f20000000800 */
[----:B-1----:R-:W-:Y:S05]  /*0440*/  @!P2 BRA `(.L_x_4) ;  /* 0x00000000000ca947 */ /* 0x002fea0003800000 */
[----:B------:R-:W-:Y:S01]  /*0450*/  ISETP.NE.AND P2, PT, R11, 0x2, PT ;  /* 0x000000020b00780c */ /* 0x000fe20003f45270 */
[----:B------:R1:W-:-:S12]  /*0460*/  STS [R12+0x4], RZ ;  /* 0x000004ff0c007388 */ /* 0x0003d80000000800 */
[----:B------:R1:W-:Y:S02]  /*0470*/  @P2 STS [R12+0x8], RZ ;  /* 0x000008ff0c002388 */ /* 0x0003e40000000800 */
.L_x_4:
[----:B------:R-:W-:-:S04]  /*0480*/  IADD3 R13, PT, PT, R13, 0x1, RZ ;  /* 0x000000010d0d7810 */ /* 0x000fc80007ffe0ff */
[----:B------:R-:W-:-:S13]  /*0490*/  ISETP.NE.AND P2, PT, R13, R4, PT ;  /* 0x000000040d00720c */ /* 0x000fda0003f45270 */
[----:B------:R-:W-:Y:S05]  /*04a0*/  @P2 BRA `(.L_x_5) ;  /* 0xfffffffc004c2947 */ /* 0x000fea000383ffff */
.L_x_1:
[----:B------:R-:W-:Y:S05]  /*04b0*/  BSYNC.RECONVERGENT B0 ;  /* 0x0000000000007941 */ /* 0x000fea0003800200 */
.L_x_0:
[----:B------:R-:W-:-:S13]  /*04c0*/  ISETP.GE.U32.AND P0, PT, R7, R4, PT ;  /* 0x000000040700720c */ /* 0x000fda0003f06070 */
[----:B------:R-:W2:Y:S01]  /*04d0*/  @P0 S2R R7, SR_CgaCtaId ;  /* 0x0000000000070919 */ /* 0x000ea20000008800 */
[----:B------:R-:W-:-:S04]  /*04e0*/  @P0 MOV R4, 0x400 ;  /* 0x0000040000040802 */ /* 0x000fc80000000f00 */
[----:B--2---:R-:W-:-:S05]  /*04f0*/  @P0 LEA R7, R7, R4, 0x18 ;  /* 0x0000000407070211 */ /* 0x004fca00078ec0ff */
[----:B------:R-:W-:-:S04]  /*0500*/  @P0 IMAD R4, R0, 0x40, R7 ;  /* 0x0000004000040824 */ /* 0x000fc800078e0207 */
[----:B------:R-:W-:-:S05]  /*0510*/  @P0 IMAD R4, R5, 0x4, R4 ;  /* 0x0000000405040824 */ /* 0x000fca00078e0204 */
[----:B------:R-:W2:Y:S04]  /*0520*/  @P0 LDS R7, [R4] ;  /* 0x0000000004070984 */ /* 0x000ea80000000800 */
[----:B--2---:R2:W-:Y:S01]  /*0530*/  @P0 STG.E desc[UR6][R2.64], R7 ;  /* 0x0000000702000986 */ /* 0x0045e2000c101906 */
[----:B------:R-:W-:Y:S05]  /*0540*/  @P0 EXIT ;  /* 0x000000000000094d */ /* 0x000fea0003800000 */
[----:B------:R-:W3:Y:S02]  /*0550*/  LDCU UR4, c[0x0][0x394] ;  /* 0x00007280ff0477ac */ /* 0x000ee40008000800 */
[----:B---3--:R-:W-:-:S13]  /*0560*/  ISETP.GE.AND P0, PT, R0, UR4, PT ;  /* 0x0000000400007c0c */ /* 0x008fda000bf06270 */
[----:B------:R-:W-:Y:S05]  /*0570*/  @P0 EXIT ;  /* 0x000000000000094d */ /* 0x000fea0003800000 */
[----:B------:R-:W3:Y:S02]  /*0580*/  LDCU UR8, c[0x0][0x398] ;  /* 0x00007300ff0877ac */ /* 0x000ee40008000800 */
[----:B---3--:R-:W-:-:S13]  /*0590*/  ISETP.GT.AND P0, PT, R0, UR8, PT ;  /* 0x0000000800007c0c */ /* 0x008fda000bf04270 */
[----:B------:R3:W-:Y:S01]  /*05a0*/  @P0 STG.E desc[UR6][R2.64], RZ ;  /* 0x000000ff02000986 */ /* 0x0007e2000c101906 */
[----:B------:R-:W-:Y:S05]  /*05b0*/  @P0 EXIT ;  /* 0x000000000000094d */ /* 0x000fea0003800000 */
[----:B--23--:R-:W2:Y:S08]  /*05c0*/  LDC R2, c[0x0][0x390] ;  /* 0x0000e400ff027b82 */ /* 0x00ceb00000000800 */
[----:B------:R-:W3:Y:S01]  /*05d0*/  LDC.64 R6, c[0x0][0x388] ;  /* 0x0000e200ff067b82 */ /* 0x000ee20000000a00 */
[--C-:B--2---:R-:W-:Y:S02]  /*05e0*/  IMAD R3, R0, R2, R5.reuse ;  /* 0x0000000200037224 */ /* 0x104fe400078e0205 */
[----:B------:R-:W-:-:S02]  /*05f0*/  IMAD R9, R2, UR8, R5 ;  /* 0x0000000802097c24 */ /* 0x000fc4000f8e0205 */
[----:B---3--:R-:W-:-:S04]  /*0600*/  IMAD.WIDE R2, R3, 0x4, R6 ;  /* 0x0000000403027825 */ /* 0x008fc800078e0206 */
[----:B------:R-:W-:Y:S02]  /*0610*/  IMAD.WIDE R6, R9, 0x4, R6 ;  /* 0x0000000409067825 */ /* 0x000fe400078e0206 */
[----:B------:R-:W2:Y:S04]  /*0620*/  LDG.E R2, desc[UR6][R2.64] ;  /* 0x0000000602027981 */ /* 0x000ea8000c1e1900 */
[----:B------:R-:W2:Y:S01]  /*0630*/  LDG.E R7, desc[UR6][R6.64] ;  /* 0x0000000606077981 */ /* 0x000ea2000c1e1900 */
[----:B------:R-:W3:Y:S01]  /*0640*/  S2UR UR5, SR_CgaCtaId ;  /* 0x00000000000579c3 */ /* 0x000ee20000008800 */
[----:B------:R-:W-:Y:S02]  /*0650*/  UMOV UR4, 0x400 ;  /* 0x0000040000047882 */ /* 0x000fe40000000000 */
[----:B---3--:R-:W-:-:S06]  /*0660*/  ULEA UR4, UR5, UR4, 0x18 ;  /* 0x0000000405047291 */ /* 0x008fcc000f8ec0ff */
[----:B------:R-:W-:-:S05]  /*0670*/  LEA R0, R0, UR4, 0x6 ;  /* 0x0000000400007c11 */ /* 0x000fca000f8e30ff */
[----:B------:R-:W-:-:S05]  /*0680*/  IMAD R5, R5, 0x4, R0 ;  /* 0x0000000405057824 */ /* 0x000fca00078e0200 */
[----:B------:R-:W2:Y:S02]  /*0690*/  LDS R9, [R5] ;  /* 0x0000000005097984 */ /* 0x000ea40000000800 */
[----:B--2---:R-:W-:-:S05]  /*06a0*/  FFMA R0, R2, R7, R9 ;  /* 0x0000000702007223 */ /* 0x004fca0000000009 */
[----:B------:R-:W-:Y:S01]  /*06b0*/  STS [R5], R0 ;  /* 0x0000000005007388 */ /* 0x000fe20000000800 */
[----:B------:R-:W-:Y:S05]  /*06c0*/  EXIT ;  /* 0x000000000000794d */ /* 0x000fea0003800000 */
.L_x_6:
[----:B------:R-:W-:-:S00]  /*06d0*/  BRA `(.L_x_6) ;  /* 0xfffffffc00fc7947 */ /* 0x000fc0000383ffff */
[----:B------:R-:W-:-:S00]  /*06e0*/  NOP ;  /* 0x0000000000007918 */ /* 0x000fc00000000000 */
        /* <DEDUP_REMOVED lines=9> */
.L_x_7:


//--------------------- .nv.shared._Z8mykernelPfS_iii --------------------------
	.section	.nv.shared._Z8mykernelPfS_iii,"aw",@nobits
	.sectionflags	@""
	.align	4
.nv.shared._Z8mykernelPfS_iii:
	.zero		2048


//--------------------- .nv.shared.reserved.0     --------------------------
	.section	.nv.shared.reserved.0,"aw",@nobits
	.weak		__nv_reservedSMEM_offset_0_alias
	.size		__nv_reservedSMEM_offset_0_alias, 0, 64
	.other		__nv_reservedSMEM_offset_0_alias,@"STO_CUDA_RESERVED_SHARED STV_DEFAULT"
__nv_reservedSMEM_offset_0_alias:
	.zero		0
	.zero		64


//--------------------- .nv.constant0._Z8mykernelPfS_iii --------------------------
	.section	.nv.constant0._Z8mykernelPfS_iii,"a",@progbits
	.sectionflags	@""
	.align	4
.nv.constant0._Z8mykernelPfS_iii:
	.zero		924


//--------------------- SYMBOLS --------------------------

	.type		.nv.reservedSmem.offset0,@object
	.size		.nv.reservedSmem.offset0,0x4
	.type		.nv.reservedSmem.cap,@object
	.size		.nv.reservedSmem.cap,0x4
